//
// Generated by NVIDIA NVVM Compiler
//
// Compiler Build ID: CL-36424714
// Cuda compilation tools, release 13.0, V13.0.88
// Based on NVVM 20.0.0
//

.version 9.0
.target sm_100
.address_size 64

	// .globl	_Z6kernelv
.extern .func  (.param .b32 func_retval0) vprintf
(
	.param .b64 vprintf_param_0,
	.param .b64 vprintf_param_1
)
;
.global .align 1 .b8 $str[29] = {84, 104, 114, 101, 97, 100, 32, 37, 100, 32, 102, 105, 110, 97, 108, 32, 109, 97, 115, 107, 32, 61, 32, 37, 117, 100, 32, 10};
.global .align 1 .b8 $str$1[22] = {84, 104, 114, 101, 97, 100, 32, 37, 100, 32, 108, 97, 110, 101, 73, 100, 32, 37, 100, 46, 10};
.global .align 1 .b8 $str$2[21] = {84, 104, 114, 101, 97, 100, 32, 37, 100, 32, 118, 97, 108, 117, 101, 32, 37, 100, 46, 10};
.global .align 1 .b8 $str$3[28] = {84, 104, 114, 101, 97, 100, 32, 37, 100, 32, 118, 97, 108, 117, 101, 32, 37, 100, 32, 97, 114, 103, 32, 37, 100, 46, 10};
.global .align 1 .b8 $str$4[19] = {84, 104, 114, 101, 97, 100, 32, 37, 100, 32, 102, 97, 105, 108, 101, 100, 46, 10};
.global .align 1 .b8 $str$5[28] = {84, 104, 114, 101, 97, 100, 32, 37, 100, 32, 102, 105, 110, 97, 108, 32, 118, 97, 108, 117, 101, 32, 61, 32, 37, 100, 10};

.visible .entry _Z6kernelv()
{
	.local .align 8 .b8 	__local_depot0[8];
	.reg .b64 	%SP;
	.reg .b64 	%SPL;
	.reg .pred 	%p<3>;
	.reg .b32 	%r<11>;
	.reg .b64 	%rd<5>;

	mov.u64 	%SPL, __local_depot0;
	cvta.local.u64 	%SP, %SPL;
	mov.u32 	%r1, %tid.x;
	and.b32  	%r5, %r1, 1;
	setp.eq.b32 	%p1, %r5, 1;
	not.pred 	%p2, %p1;
	@%p2 bra 	$L__BB0_2;
	// begin inline asm
	activemask.b32 %r10;
	// end inline asm
	bra.uni 	$L__BB0_3;
$L__BB0_2:
	// begin inline asm
	activemask.b32 %r10;
	// end inline asm
$L__BB0_3:
	add.u64 	%rd1, %SP, 0;
	add.u64 	%rd2, %SPL, 0;
	st.local.v2.u32 	[%rd2], {%r1, %r10};
	mov.u64 	%rd3, $str;
	cvta.global.u64 	%rd4, %rd3;
	{ // callseq 0, 0
	.param .b64 param0;
	st.param.b64 	[param0], %rd4;
	.param .b64 param1;
	st.param.b64 	[param1], %rd1;
	.param .b32 retval0;
	call.uni (retval0), 
	vprintf, 
	(
	param0, 
	param1
	);
	ld.param.b32 	%r8, [retval0];
	} // callseq 0
	ret;

}
	// .globl	_Z5bcasti
.visible .entry _Z5bcasti(
	.param .u32 _Z5bcasti_param_0
)
{
	.local .align 8 .b8 	__local_depot1[16];
	.reg .b64 	%SP;
	.reg .b64 	%SPL;
	.reg .pred 	%p<3>;
	.reg .b32 	%r<13>;
	.reg .b64 	%rd<12>;

	mov.u64 	%SPL, __local_depot1;
	cvta.local.u64 	%SP, %SPL;
	ld.param.u32 	%r2, [_Z5bcasti_param_0];
	add.u64 	%rd2, %SP, 0;
	add.u64 	%rd1, %SPL, 0;
	mov.u32 	%r1, %tid.x;
	and.b32  	%r3, %r1, 31;
	st.local.v2.u32 	[%rd1], {%r1, %r3};
	mov.u64 	%rd3, $str$1;
	cvta.global.u64 	%rd4, %rd3;
	{ // callseq 1, 0
	.param .b64 param0;
	st.param.b64 	[param0], %rd4;
	.param .b64 param1;
	st.param.b64 	[param1], %rd2;
	.param .b32 retval0;
	call.uni (retval0), 
	vprintf, 
	(
	param0, 
	param1
	);
	ld.param.b32 	%r4, [retval0];
	} // callseq 1
	st.local.v2.u32 	[%rd1], {%r1, %r2};
	mov.u64 	%rd5, $str$2;
	cvta.global.u64 	%rd6, %rd5;
	{ // callseq 2, 0
	.param .b64 param0;
	st.param.b64 	[param0], %rd6;
	.param .b64 param1;
	st.param.b64 	[param1], %rd2;
	.param .b32 retval0;
	call.uni (retval0), 
	vprintf, 
	(
	param0, 
	param1
	);
	ld.param.b32 	%r6, [retval0];
	} // callseq 2
	shfl.sync.idx.b32	%r8|%p1, %r2, 0, 31, -1;
	st.local.v2.u32 	[%rd1], {%r1, %r8};
	st.local.u32 	[%rd1+8], %r2;
	mov.u64 	%rd7, $str$3;
	cvta.global.u64 	%rd8, %rd7;
	{ // callseq 3, 0
	.param .b64 param0;
	st.param.b64 	[param0], %rd8;
	.param .b64 param1;
	st.param.b64 	[param1], %rd2;
	.param .b32 retval0;
	call.uni (retval0), 
	vprintf, 
	(
	param0, 
	param1
	);
	ld.param.b32 	%r9, [retval0];
	} // callseq 3
	setp.eq.s32 	%p2, %r8, %r2;
	@%p2 bra 	$L__BB1_2;
	st.local.u32 	[%rd1], %r1;
	mov.u64 	%rd9, $str$4;
	cvta.global.u64 	%rd10, %rd9;
	{ // callseq 4, 0
	.param .b64 param0;
	st.param.b64 	[param0], %rd10;
	.param .b64 param1;
	st.param.b64 	[param1], %rd2;
	.param .b32 retval0;
	call.uni (retval0), 
	vprintf, 
	(
	param0, 
	param1
	);
	ld.param.b32 	%r11, [retval0];
	} // callseq 4
$L__BB1_2:
	ret;

}
	// .globl	_Z5scan4v
.visible .entry _Z5scan4v()
{
	.local .align 8 .b8 	__local_depot2[8];
	.reg .b64 	%SP;
	.reg .b64 	%SPL;
	.reg .pred 	%p<7>;
	.reg .b32 	%r<16>;
	.reg .b64 	%rd<5>;

	mov.u64 	%SPL, __local_depot2;
	cvta.local.u64 	%SP, %SPL;
	mov.u32 	%r1, %tid.x;
	not.b32 	%r2, %r1;
	and.b32  	%r3, %r1, 7;
	and.b32  	%r4, %r2, 31;
	shfl.sync.up.b32	%r5|%p1, %r4, 1, 6144, -1;
	setp.eq.s32 	%p2, %r3, 0;
	selp.b32 	%r6, 0, %r5, %p2;
	add.s32 	%r7, %r6, %r4;
	shfl.sync.up.b32	%r8|%p3, %r7, 2, 6144, -1;
	setp.lt.u32 	%p4, %r3, 2;
	selp.b32 	%r9, 0, %r8, %p4;
	add.s32 	%r10, %r9, %r7;
	shfl.sync.up.b32	%r11|%p5, %r10, 4, 6144, -1;
	setp.lt.u32 	%p6, %r3, 4;
	selp.b32 	%r12, 0, %r11, %p6;
	add.s32 	%r13, %r12, %r10;
	add.u64 	%rd1, %SP, 0;
	add.u64 	%rd2, %SPL, 0;
	st.local.v2.u32 	[%rd2], {%r1, %r13};
	mov.u64 	%rd3, $str$5;
	cvta.global.u64 	%rd4, %rd3;
	{ // callseq 5, 0
	.param .b64 param0;
	st.param.b64 	[param0], %rd4;
	.param .b64 param1;
	st.param.b64 	[param1], %rd1;
	.param .b32 retval0;
	call.uni (retval0), 
	vprintf, 
	(
	param0, 
	param1
	);
	ld.param.b32 	%r14, [retval0];
	} // callseq 5
	ret;

}


// ===== COMPILED SASS (sm_100) =====

	.target	sm_100

	.elftype	@"ET_EXEC"


//--------------------- .note.nv.tkinfo           --------------------------
	.section	.note.nv.tkinfo,"",@"SHT_NOTE"
	.sectionflags	@"SHF_NOTE_NV_TKINFO"
	.tkinfo
        /*0018*/ 	.word	0x00000002
        /*0030*/ 	.string	""
        /*0030*/ 	.string	"ptxas"
        /*0030*/ 	.string	"Cuda compilation tools, release 13.0, V13.0.88"
        /*0030*/ 	.string	"Build cuda_13.0.r13.0/compiler.36424714_0"
        /*0030*/ 	.string	"-arch sm_100 -m 64 "



//--------------------- .note.nv.cuinfo           --------------------------
	.section	.note.nv.cuinfo,"",@"SHT_NOTE"
	.sectionflags	@"SHF_NOTE_NV_CUINFO"
        /*0018*/ 	.short	0x0002
        /*001a*/ 	.short	0x0064
        /*001c*/ 	.short	0x0082
	.zero		2


//--------------------- .nv.info                  --------------------------
	.section	.nv.info,"",@"SHT_CUDA_INFO"
	.align	4


	//----- nvinfo : EIATTR_REGCOUNT
	.align		4
        /*0000*/ 	.byte	0x04, 0x2f
        /*0002*/ 	.short	(.L_7 - .L_6)
	.align		4
.L_6:
        /*0004*/ 	.word	index@(_Z6kernelv)
        /*0008*/ 	.word	0x00000018


	//----- nvinfo : EIATTR_FRAME_SIZE
	.align		4
.L_7:
        /*000c*/ 	.byte	0x04, 0x11
        /*000e*/ 	.short	(.L_9 - .L_8)
	.align		4
.L_8:
        /*0010*/ 	.word	index@(_Z6kernelv)
        /*0014*/ 	.word	0x00000008


	//----- nvinfo : EIATTR_REGCOUNT
	.align		4
.L_9:
        /*0018*/ 	.byte	0x04, 0x2f
        /*001a*/ 	.short	(.L_11 - .L_10)
	.align		4
.L_10:
        /*001c*/ 	.word	index@(_Z5bcasti)
        /*0020*/ 	.word	0x00000019


	//----- nvinfo : EIATTR_FRAME_SIZE
	.align		4
.L_11:
        /*0024*/ 	.byte	0x04, 0x11
        /*0026*/ 	.short	(.L_13 - .L_12)
	.align		4
.L_12:
        /*0028*/ 	.word	index@(_Z5bcasti)
        /*002c*/ 	.word	0x00000010


	//----- nvinfo : EIATTR_REGCOUNT
	.align		4
.L_13:
        /*0030*/ 	.byte	0x04, 0x2f
        /*0032*/ 	.short	(.L_15 - .L_14)
	.align		4
.L_14:
        /*0034*/ 	.word	index@(_Z5scan4v)
        /*0038*/ 	.word	0x00000018


	//----- nvinfo : EIATTR_FRAME_SIZE
	.align		4
.L_15:
        /*003c*/ 	.byte	0x04, 0x11
        /*003e*/ 	.short	(.L_17 - .L_16)
	.align		4
.L_16:
        /*0040*/ 	.word	index@(_Z5scan4v)
        /*0044*/ 	.word	0x00000008


	//----- nvinfo : EIATTR_MIN_STACK_SIZE
	.align		4
.L_17:
        /*0048*/ 	.byte	0x04, 0x12
        /*004a*/ 	.short	(.L_19 - .L_18)
	.align		4
.L_18:
        /*004c*/ 	.word	index@(_Z5scan4v)
        /*0050*/ 	.word	0x00000008


	//----- nvinfo : EIATTR_MIN_STACK_SIZE
	.align		4
.L_19:
        /*0054*/ 	.byte	0x04, 0x12
        /*0056*/ 	.short	(.L_21 - .L_20)
	.align		4
.L_20:
        /*0058*/ 	.word	index@(_Z5bcasti)
        /*005c*/ 	.word	0x00000010


	//----- nvinfo : EIATTR_MIN_STACK_SIZE
	.align		4
.L_21:
        /*0060*/ 	.byte	0x04, 0x12
        /*0062*/ 	.short	(.L_23 - .L_22)
	.align		4
.L_22:
        /*0064*/ 	.word	index@(_Z6kernelv)
        /*0068*/ 	.word	0x00000008
.L_23:


//--------------------- .nv.compat                --------------------------
	.section	.nv.compat,"",@"SHT_CUDA_COMPAT_INFO"
	.align	4
        /*0000*/ 	.byte	0x02, 0x09, 0x00, 0x00, 0x02, 0x02, 0x01, 0x00, 0x02, 0x05, 0x05, 0x00, 0x03, 0x07, 0x01, 0x01
        /*0010*/ 	.byte	0x02, 0x03, 0x00, 0x00, 0x02, 0x06, 0x01, 0x00, 0x04, 0x0b, 0x08, 0x00, 0x09, 0x00, 0x00, 0x00
        /*0020*/ 	.byte	0x00, 0x00, 0x00, 0x00


//--------------------- .nv.info._Z5scan4v        --------------------------
	.section	.nv.info._Z5scan4v,"",@"SHT_CUDA_INFO"
	.sectionflags	@""
	.align	4


	//----- nvinfo : EIATTR_CUDA_API_VERSION
	.align		4
        /*0000*/ 	.byte	0x04, 0x37
        /*0002*/ 	.short	(.L_25 - .L_24)
.L_24:
        /*0004*/ 	.word	0x00000082


	//----- nvinfo : EIATTR_SPARSE_MMA_MASK
	.align		4
.L_25:
        /*0008*/ 	.byte	0x03, 0x50
        /*000a*/ 	.short	0x0000


	//----- nvinfo : EIATTR_MAXREG_COUNT
	.align		4
        /*000c*/ 	.byte	0x03, 0x1b
        /*000e*/ 	.short	0x00ff


	//----- nvinfo : EIATTR_EXTERNS
	.align		4
        /*0010*/ 	.byte	0x04, 0x0f
        /*0012*/ 	.short	(.L_27 - .L_26)


	//   ....[0]....
	.align		4
.L_26:
        /*0014*/ 	.word	index@(vprintf)


	//----- nvinfo : EIATTR_MERCURY_ISA_VERSION
	.align		4
.L_27:
        /*0018*/ 	.byte	0x03, 0x5f
        /*001a*/ 	.short	0x0101


	//----- nvinfo : EIATTR_COOP_GROUP_MASK_REGIDS
	.align		4
        /*001c*/ 	.byte	0x04, 0x29
        /*001e*/ 	.short	(.L_29 - .L_28)


	//   ....[0]....
.L_28:
        /*0020*/ 	.word	0xffffffff


	//   ....[1]....
        /*0024*/ 	.word	0xffffffff


	//   ....[2]....
        /*0028*/ 	.word	0xffffffff


	//----- nvinfo : EIATTR_COOP_GROUP_INSTR_OFFSETS
	.align		4
.L_29:
        /*002c*/ 	.byte	0x04, 0x28
        /*002e*/ 	.short	(.L_31 - .L_30)


	//   ....[0]....
.L_30:
        /*0030*/ 	.word	0x00000090


	//   ....[1]....
        /*0034*/ 	.word	0x000000d0


	//   ....[2]....
        /*0038*/ 	.word	0x00000130


	//----- nvinfo : EIATTR_VRC_CTA_INIT_COUNT
	.align		4
.L_31:
        /*003c*/ 	.byte	0x02, 0x4a
	.zero		1
	.zero		1


	//----- nvinfo : EIATTR_SYSCALL_OFFSETS
	.align		4
        /*0040*/ 	.byte	0x04, 0x46
        /*0042*/ 	.short	(.L_33 - .L_32)


	//   ....[0]....
.L_32:
        /*0044*/ 	.word	0x000001c0


	//----- nvinfo : EIATTR_EXIT_INSTR_OFFSETS
	.align		4
.L_33:
        /*0048*/ 	.byte	0x04, 0x1c
        /*004a*/ 	.short	(.L_35 - .L_34)


	//   ....[0]....
.L_34:
        /*004c*/ 	.word	0x000001d0


	//----- nvinfo : EIATTR_SW_WAR
	.align		4
.L_35:
        /*0050*/ 	.byte	0x04, 0x36
        /*0052*/ 	.short	(.L_37 - .L_36)
.L_36:
        /*0054*/ 	.word	0x00000008
.L_37:


//--------------------- .nv.info._Z5bcasti        --------------------------
	.section	.nv.info._Z5bcasti,"",@"SHT_CUDA_INFO"
	.sectionflags	@""
	.align	4


	//----- nvinfo : EIATTR_CUDA_API_VERSION
	.align		4
        /*0000*/ 	.byte	0x04, 0x37
        /*0002*/ 	.short	(.L_39 - .L_38)
.L_38:
        /*0004*/ 	.word	0x00000082


	//----- nvinfo : EIATTR_KPARAM_INFO
	.align		4
.L_39:
        /*0008*/ 	.byte	0x04, 0x17
        /*000a*/ 	.short	(.L_41 - .L_40)
.L_40:
        /*000c*/ 	.word	0x00000000
        /*0010*/ 	.short	0x0000
        /*0012*/ 	.short	0x0000
        /*0014*/ 	.byte	0x00, 0xf0, 0x11, 0x00


	//----- nvinfo : EIATTR_SPARSE_MMA_MASK
	.align		4
.L_41:
        /*0018*/ 	.byte	0x03, 0x50
        /*001a*/ 	.short	0x0000


	//----- nvinfo : EIATTR_MAXREG_COUNT
	.align		4
        /*001c*/ 	.byte	0x03, 0x1b
        /*001e*/ 	.short	0x00ff


	//----- nvinfo : EIATTR_EXTERNS
	.align		4
        /*0020*/ 	.byte	0x04, 0x0f
        /*0022*/ 	.short	(.L_43 - .L_42)


	//   ....[0]....
	.align		4
.L_42:
        /*0024*/ 	.word	index@(vprintf)


	//----- nvinfo : EIATTR_MERCURY_ISA_VERSION
	.align		4
.L_43:
        /*0028*/ 	.byte	0x03, 0x5f
        /*002a*/ 	.short	0x0101


	//----- nvinfo : EIATTR_COOP_GROUP_MASK_REGIDS
	.align		4
        /*002c*/ 	.byte	0x04, 0x29
        /*002e*/ 	.short	(.L_45 - .L_44)


	//   ....[0]....
.L_44:
        /*0030*/ 	.word	0xffffffff


	//   ....[1]....
        /*0034*/ 	.word	0x0500000f


	//----- nvinfo : EIATTR_COOP_GROUP_INSTR_OFFSETS
	.align		4
.L_45:
        /*0038*/ 	.byte	0x04, 0x28
        /*003a*/ 	.short	(.L_47 - .L_46)


	//   ....[0]....
.L_46:
        /*003c*/ 	.word	0x000001f0


	//   ....[1]....
        /*0040*/ 	.word	0x000003c0


	//----- nvinfo : EIATTR_VRC_CTA_INIT_COUNT
	.align		4
.L_47:
        /*0044*/ 	.byte	0x02, 0x4a
	.zero		1
	.zero		1


	//----- nvinfo : EIATTR_SYSCALL_OFFSETS
	.align		4
        /*0048*/ 	.byte	0x04, 0x46
        /*004a*/ 	.short	(.L_49 - .L_48)


	//   ....[0]....
.L_48:
        /*004c*/ 	.word	0x00000110


	//   ....[1]....
        /*0050*/ 	.word	0x000001b0


	//   ....[2]....
        /*0054*/ 	.word	0x000002a0


	//   ....[3]....
        /*0058*/ 	.word	0x00000360


	//----- nvinfo : EIATTR_EXIT_INSTR_OFFSETS
	.align		4
.L_49:
        /*005c*/ 	.byte	0x04, 0x1c
        /*005e*/ 	.short	(.L_51 - .L_50)


	//   ....[0]....
.L_50:
        /*0060*/ 	.word	0x000002d0


	//   ....[1]....
        /*0064*/ 	.word	0x00000370


	//----- nvinfo : EIATTR_CBANK_PARAM_SIZE
	.align		4
.L_51:
        /*0068*/ 	.byte	0x03, 0x19
        /*006a*/ 	.short	0x0004


	//----- nvinfo : EIATTR_PARAM_CBANK
	.align		4
        /*006c*/ 	.byte	0x04, 0x0a
        /*006e*/ 	.short	(.L_53 - .L_52)
	.align		4
.L_52:
        /*0070*/ 	.word	index@(.nv.constant0._Z5bcasti)
        /*0074*/ 	.short	0x0380
        /*0076*/ 	.short	0x0004


	//----- nvinfo : EIATTR_SW_WAR
	.align		4
.L_53:
        /*0078*/ 	.byte	0x04, 0x36
        /*007a*/ 	.short	(.L_55 - .L_54)
.L_54:
        /*007c*/ 	.word	0x00000008
.L_55:


//--------------------- .nv.info._Z6kernelv       --------------------------
	.section	.nv.info._Z6kernelv,"",@"SHT_CUDA_INFO"
	.sectionflags	@""
	.align	4


	//----- nvinfo : EIATTR_CUDA_API_VERSION
	.align		4
        /*0000*/ 	.byte	0x04, 0x37
        /*0002*/ 	.short	(.L_57 - .L_56)
.L_56:
        /*0004*/ 	.word	0x00000082


	//----- nvinfo : EIATTR_SPARSE_MMA_MASK
	.align		4
.L_57:
        /*0008*/ 	.byte	0x03, 0x50
        /*000a*/ 	.short	0x0000


	//----- nvinfo : EIATTR_MAXREG_COUNT
	.align		4
        /*000c*/ 	.byte	0x03, 0x1b
        /*000e*/ 	.short	0x00ff


	//----- nvinfo : EIATTR_EXTERNS
	.align		4
        /*0010*/ 	.byte	0x04, 0x0f
        /*0012*/ 	.short	(.L_59 - .L_58)


	//   ....[0]....
	.align		4
.L_58:
        /*0014*/ 	.word	index@(vprintf)


	//----- nvinfo : EIATTR_MERCURY_ISA_VERSION
	.align		4
.L_59:
        /*0018*/ 	.byte	0x03, 0x5f
        /*001a*/ 	.short	0x0101


	//----- nvinfo : EIATTR_VRC_CTA_INIT_COUNT
	.align		4
        /*001c*/ 	.byte	0x02, 0x4a
	.zero		1
	.zero		1


	//----- nvinfo : EIATTR_SYSCALL_OFFSETS
	.align		4
        /*0020*/ 	.byte	0x04, 0x46
        /*0022*/ 	.short	(.L_61 - .L_60)


	//   ....[0]....
.L_60:
        /*0024*/ 	.word	0x00000120


	//----- nvinfo : EIATTR_EXIT_INSTR_OFFSETS
	.align		4
.L_61:
        /*0028*/ 	.byte	0x04, 0x1c
        /*002a*/ 	.short	(.L_63 - .L_62)


	//   ....[0]....
.L_62:
        /*002c*/ 	.word	0x00000130


	//----- nvinfo : EIATTR_SW_WAR
	.align		4
.L_63:
        /*0030*/ 	.byte	0x04, 0x36
        /*0032*/ 	.short	(.L_65 - .L_64)
.L_64:
        /*0034*/ 	.word	0x00000008
.L_65:


//--------------------- .nv.callgraph             --------------------------
	.section	.nv.callgraph,"",@"SHT_CUDA_CALLGRAPH"
	.align	4
	.sectionentsize	8
	.align		4
        /*0000*/ 	.word	0x00000000
	.align		4
        /*0004*/ 	.word	0xffffffff
	.align		4
        /*0008*/ 	.word	index@(_Z5scan4v)
	.align		4
        /*000c*/ 	.word	index@(vprintf)
	.align		4
        /*0010*/ 	.word	index@(_Z5bcasti)
	.align		4
        /*0014*/ 	.word	index@(vprintf)
	.align		4
        /*0018*/ 	.word	index@(_Z6kernelv)
	.align		4
        /*001c*/ 	.word	index@(vprintf)
	.align		4
        /*0020*/ 	.word	0x00000000
	.align		4
        /*0024*/ 	.word	0xfffffffe
	.align		4
        /*0028*/ 	.word	0x00000000
	.align		4
        /*002c*/ 	.word	0xfffffffd
	.align		4
        /*0030*/ 	.word	0x00000000
	.align		4
        /*0034*/ 	.word	0xfffffffc


//--------------------- .nv.constant4             --------------------------
	.section	.nv.constant4,"a",@progbits
	.align	8
	.align		8
.nv.constant4:
        /*0000*/ 	.dword	vprintf
	.align		8
        /*0008*/ 	.dword	$str
	.align		8
        /*0010*/ 	.dword	$str$1
	.align		8
        /*0018*/ 	.dword	$str$2
	.align		8
        /*0020*/ 	.dword	$str$3
	.align		8
        /*0028*/ 	.dword	$str$4
	.align		8
        /*0030*/ 	.dword	$str$5


//--------------------- .text._Z5scan4v           --------------------------
	.section	.text._Z5scan4v,"ax",@progbits
	.align	128
        .global         _Z5scan4v
        .type           _Z5scan4v,@function
        .size           _Z5scan4v,(.L_x_12 - _Z5scan4v)
        .other          _Z5scan4v,@"STO_CUDA_ENTRY STV_DEFAULT"
_Z5scan4v:
.text._Z5scan4v:
[----:B------:R-:W0:Y:S01]  /*0000*/  LDC R1, c[0x0][0x37c] ;  /* 0x0000df00ff017b82 */ /* 0x000e220000000800 */
[----:B------:R-:W1:Y:S01]  /*0010*/  S2R R8, SR_TID.X ;  /* 0x0000000000087919 */ /* 0x000e620000002100 */
[----:B0-----:R-:W-:Y:S01]  /*0020*/  VIADD R1, R1, 0xfffffff8 ;  /* 0xfffffff801017836 */ /* 0x001fe20000000000 */
[----:B------:R-:W0:Y:S01]  /*0030*/  LDCU UR4, c[0x0][0x2f8] ;  /* 0x00005f00ff0477ac */ /* 0x000e220008000800 */
[----:B------:R-:W2:Y:S01]  /*0040*/  LDCU.64 UR6, c[0x4][0x30] ;  /* 0x01000600ff0677ac */ /* 0x000ea20008000a00 */
[----:B------:R-:W3:Y:S01]  /*0050*/  LDCU UR5, c[0x0][0x2fc] ;  /* 0x00005f80ff0577ac */ /* 0x000ee20008000800 */
[C---:B-1----:R-:W-:Y:S02]  /*0060*/  LOP3.LUT R3, R8.reuse, 0x1f, RZ, 0xc, !PT ;  /* 0x0000001f08037812 */ /* 0x042fe400078e0cff */
[C---:B------:R-:W-:Y:S02]  /*0070*/  LOP3.LUT P0, RZ, R8.reuse, 0x7, RZ, 0xc0, !PT ;  /* 0x0000000708ff7812 */ /* 0x040fe4000780c0ff */
[----:B------:R-:W-:Y:S01]  /*0080*/  LOP3.LUT R2, R8, 0x7, RZ, 0xc0, !PT ;  /* 0x0000000708027812 */ /* 0x000fe200078ec0ff */
[----:B------:R-:W1:Y:S02]  /*0090*/  SHFL.UP PT, R0, R3, 0x1, 0x1800 ;  /* 0x0438000003007f89 */ /* 0x000e6400000e0000 */
[----:B-1----:R-:W-:-:S02]  /*00a0*/  SEL R0, R0, RZ, P0 ;  /* 0x000000ff00007207 */ /* 0x002fc40000000000 */
[----:B------:R-:W-:-:S03]  /*00b0*/  ISETP.GE.U32.AND P0, PT, R2, 0x2, PT ;  /* 0x000000020200780c */ /* 0x000fc60003f06070 */
[----:B------:R-:W-:-:S05]  /*00c0*/  IMAD.IADD R4, R3, 0x1, R0 ;  /* 0x0000000103047824 */ /* 0x000fca00078e0200 */
[----:B------:R-:W1:Y:S02]  /*00d0*/  SHFL.UP PT, R0, R4, 0x2, 0x1800 ;  /* 0x0458000004007f89 */ /* 0x000e6400000e0000 */
[----:B-1----:R-:W-:Y:S02]  /*00e0*/  SEL R5, R0, RZ, P0 ;  /* 0x000000ff00057207 */ /* 0x002fe40000000000 */
[----:B------:R-:W-:Y:S02]  /*00f0*/  ISETP.GE.U32.AND P0, PT, R2, 0x4, PT ;  /* 0x000000040200780c */ /* 0x000fe40003f06070 */
[----:B------:R-:W-:Y:S01]  /*0100*/  MOV R2, 0x0 ;  /* 0x0000000000027802 */ /* 0x000fe20000000f00 */
[----:B------:R-:W-:Y:S02]  /*0110*/  IMAD.IADD R0, R4, 0x1, R5 ;  /* 0x0000000104007824 */ /* 0x000fe400078e0205 */
[----:B--2---:R-:W-:-:S03]  /*0120*/  IMAD.U32 R4, RZ, RZ, UR6 ;  /* 0x00000006ff047e24 */ /* 0x004fc6000f8e00ff */
[----:B------:R-:W1:Y:S01]  /*0130*/  SHFL.UP PT, R5, R0, 0x4, 0x1800 ;  /* 0x0498000000057f89 */ /* 0x000e6200000e0000 */
[----:B------:R-:W2:Y:S01]  /*0140*/  LDC.64 R2, c[0x4][R2] ;  /* 0x0100000002027b82 */ /* 0x000ea20000000a00 */
[----:B-1----:R-:W-:Y:S02]  /*0150*/  SEL R5, R5, RZ, P0 ;  /* 0x000000ff05057207 */ /* 0x002fe40000000000 */
[----:B0-----:R-:W-:-:S03]  /*0160*/  IADD3 R6, P0, PT, R1, UR4, RZ ;  /* 0x0000000401067c10 */ /* 0x001fc6000ff1e0ff */
[----:B------:R-:W-:Y:S02]  /*0170*/  IMAD.IADD R9, R0, 0x1, R5 ;  /* 0x0000000100097824 */ /* 0x000fe400078e0205 */
[----:B------:R-:W-:Y:S02]  /*0180*/  IMAD.U32 R5, RZ, RZ, UR7 ;  /* 0x00000007ff057e24 */ /* 0x000fe4000f8e00ff */
[----:B---3--:R-:W-:Y:S01]  /*0190*/  IMAD.X R7, RZ, RZ, UR5, P0 ;  /* 0x00000005ff077e24 */ /* 0x008fe200080e06ff */
[----:B------:R0:W-:Y:S06]  /*01a0*/  STL.64 [R1], R8 ;  /* 0x0000000801007387 */ /* 0x0001ec0000100a00 */
[----:B------:R-:W-:-:S07]  /*01b0*/  LEPC R20, `(.L_x_0) ;  /* 0x000000001014794e */ /* 0x000fce0000000000 */
[----:B0-2---:R-:W-:Y:S05]  /*01c0*/  CALL.ABS.NOINC R2 ;  /* 0x0000000002007343 */ /* 0x005fea0003c00000 */
.L_x_0:
[----:B------:R-:W-:Y:S05]  /*01d0*/  EXIT ;  /* 0x000000000000794d */ /* 0x000fea0003800000 */
.L_x_1:
[----:B------:R-:W-:-:S00]  /*01e0*/  BRA `(.L_x_1) ;  /* 0xfffffffc00fc7947 */ /* 0x000fc0000383ffff */
[----:B------:R-:W-:-:S00]  /*01f0*/  NOP ;  /* 0x0000000000007918 */ /* 0x000fc00000000000 */
        /* <DEDUP_REMOVED lines=8> */
.L_x_12:


//--------------------- .text._Z5bcasti           --------------------------
	.section	.text._Z5bcasti,"ax",@progbits
	.align	128
        .global         _Z5bcasti
        .type           _Z5bcasti,@function
        .size           _Z5bcasti,(.L_x_13 - _Z5bcasti)
        .other          _Z5bcasti,@"STO_CUDA_ENTRY STV_DEFAULT"
_Z5bcasti:
.text._Z5bcasti:
[----:B------:R-:W0:Y:S01]  /*0000*/  LDC R1, c[0x0][0x37c] ;  /* 0x0000df00ff017b82 */ /* 0x000e220000000800 */
[----:B------:R-:W1:Y:S01]  /*0010*/  S2R R2, SR_TID.X ;  /* 0x0000000000027919 */ /* 0x000e620000002100 */
[----:B------:R-:W2:Y:S01]  /*0020*/  LDCU UR4, c[0x0][0x2f8] ;  /* 0x00005f00ff0477ac */ /* 0x000ea20008000800 */
[----:B0-----:R-:W-:Y:S01]  /*0030*/  VIADD R1, R1, 0xfffffff0 ;  /* 0xfffffff001017836 */ /* 0x001fe20000000000 */
[----:B------:R-:W-:Y:S01]  /*0040*/  MOV R16, 0x0 ;  /* 0x0000000000107802 */ /* 0x000fe20000000f00 */
[----:B------:R-:W0:Y:S03]  /*0050*/  LDCU UR5, c[0x0][0x2fc] ;  /* 0x00005f80ff0577ac */ /* 0x000e260008000800 */
[----:B------:R3:W4:Y:S01]  /*0060*/  LDC.64 R8, c[0x4][R16] ;  /* 0x0100000010087b82 */ /* 0x0007220000000a00 */
[----:B------:R-:W5:Y:S01]  /*0070*/  LDCU.64 UR6, c[0x4][0x10] ;  /* 0x01000200ff0677ac */ /* 0x000f620008000a00 */
[----:B--2---:R-:W-:-:S05]  /*0080*/  IADD3 R22, P0, PT, R1, UR4, RZ ;  /* 0x0000000401167c10 */ /* 0x004fca000ff1e0ff */
[----:B0-----:R-:W-:Y:S02]  /*0090*/  IMAD.X R17, RZ, RZ, UR5, P0 ;  /* 0x00000005ff117e24 */ /* 0x001fe400080e06ff */
[----:B------:R-:W-:Y:S01]  /*00a0*/  IMAD.MOV.U32 R6, RZ, RZ, R22 ;  /* 0x000000ffff067224 */ /* 0x000fe200078e0016 */
[----:B-----5:R-:W-:Y:S01]  /*00b0*/  MOV R4, UR6 ;  /* 0x0000000600047c02 */ /* 0x020fe20008000f00 */
[----:B------:R-:W-:Y:S01]  /*00c0*/  IMAD.U32 R5, RZ, RZ, UR7 ;  /* 0x00000007ff057e24 */ /* 0x000fe2000f8e00ff */
[----:B------:R-:W-:Y:S02]  /*00d0*/  MOV R7, R17 ;  /* 0x0000001100077202 */ /* 0x000fe40000000f00 */
[----:B-1----:R-:W-:-:S05]  /*00e0*/  LOP3.LUT R3, R2, 0x1f, RZ, 0xc0, !PT ;  /* 0x0000001f02037812 */ /* 0x002fca00078ec0ff */
[----:B------:R3:W-:Y:S02]  /*00f0*/  STL.64 [R1], R2 ;  /* 0x0000000201007387 */ /* 0x0007e40000100a00 */
[----:B------:R-:W-:-:S07]  /*0100*/  LEPC R20, `(.L_x_2) ;  /* 0x000000001014794e */ /* 0x000fce0000000000 */
[----:B---34-:R-:W-:Y:S05]  /*0110*/  CALL.ABS.NOINC R8 ;  /* 0x0000000008007343 */ /* 0x018fea0003c00000 */
.L_x_2:
[----:B------:R-:W0:Y:S01]  /*0120*/  LDC R3, c[0x0][0x380] ;  /* 0x0000e000ff037b82 */ /* 0x000e220000000800 */
[----:B------:R-:W1:Y:S01]  /*0130*/  LDCU.64 UR4, c[0x4][0x18] ;  /* 0x01000300ff0477ac */ /* 0x000e620008000a00 */
[----:B------:R-:W-:Y:S01]  /*0140*/  MOV R6, R22 ;  /* 0x0000001600067202 */ /* 0x000fe20000000f00 */
[----:B------:R-:W-:-:S05]  /*0150*/  IMAD.MOV.U32 R7, RZ, RZ, R17 ;  /* 0x000000ffff077224 */ /* 0x000fca00078e0011 */
[----:B------:R2:W3:Y:S01]  /*0160*/  LDC.64 R8, c[0x4][R16] ;  /* 0x0100000010087b82 */ /* 0x0004e20000000a00 */
[----:B-1----:R-:W-:Y:S02]  /*0170*/  IMAD.U32 R4, RZ, RZ, UR4 ;  /* 0x00000004ff047e24 */ /* 0x002fe4000f8e00ff */
[----:B------:R-:W-:Y:S01]  /*0180*/  IMAD.U32 R5, RZ, RZ, UR5 ;  /* 0x00000005ff057e24 */ /* 0x000fe2000f8e00ff */
[----:B0-----:R2:W-:Y:S06]  /*0190*/  STL.64 [R1], R2 ;  /* 0x0000000201007387 */ /* 0x0015ec0000100a00 */
[----:B------:R-:W-:-:S07]  /*01a0*/  LEPC R20, `(.L_x_3) ;  /* 0x000000001014794e */ /* 0x000fce0000000000 */
[----:B--23--:R-:W-:Y:S05]  /*01b0*/  CALL.ABS.NOINC R8 ;  /* 0x0000000008007343 */ /* 0x00cfea0003c00000 */
.L_x_3:
[----:B------:R-:W0:Y:S01]  /*01c0*/  LDC R13, c[0x0][0x380] ;  /* 0x0000e000ff0d7b82 */ /* 0x000e220000000800 */
[----:B------:R-:W-:-:S03]  /*01d0*/  UMOV UR4, 0xffffffff ;  /* 0xffffffff00047882 */ /* 0x000fc60000000000 */
[----:B------:R-:W-:Y:S05]  /*01e0*/  BRA.DIV UR4, `(.L_x_4) ;  /* 0x0000000204647947 */ /* 0x000fea000b800000 */
[----:B0-----:R0:W1:Y:S02]  /*01f0*/  SHFL.IDX PT, R19, R13, RZ, 0x1f ;  /* 0x00001fff0d137589 */ /* 0x00106400000e0000 */
.L_x_8:
[----:B------:R-:W-:Y:S01]  /*0200*/  IMAD.MOV.U32 R18, RZ, RZ, R2 ;  /* 0x000000ffff127224 */ /* 0x000fe200078e0002 */
[----:B------:R2:W-:Y:S01]  /*0210*/  STL [R1+0x8], R13 ;  /* 0x0000080d01007387 */ /* 0x0005e20000100800 */
[----:B------:R2:W3:Y:S01]  /*0220*/  LDC.64 R8, c[0x4][R16] ;  /* 0x0100000010087b82 */ /* 0x0004e20000000a00 */
[----:B------:R-:W4:Y:S01]  /*0230*/  LDCU.64 UR4, c[0x4][0x20] ;  /* 0x01000400ff0477ac */ /* 0x000f220008000a00 */
[----:B------:R-:W-:Y:S01]  /*0240*/  IMAD.MOV.U32 R6, RZ, RZ, R22 ;  /* 0x000000ffff067224 */ /* 0x000fe200078e0016 */
[----:B-1----:R2:W-:Y:S01]  /*0250*/  STL.64 [R1], R18 ;  /* 0x0000001201007387 */ /* 0x0025e20000100a00 */
[----:B------:R-:W-:Y:S02]  /*0260*/  MOV R7, R17 ;  /* 0x0000001100077202 */ /* 0x000fe40000000f00 */
[----:B----4-:R-:W-:Y:S01]  /*0270*/  MOV R4, UR4 ;  /* 0x0000000400047c02 */ /* 0x010fe20008000f00 */
[----:B--2---:R-:W-:-:S07]  /*0280*/  IMAD.U32 R5, RZ, RZ, UR5 ;  /* 0x00000005ff057e24 */ /* 0x004fce000f8e00ff */
[----:B------:R-:W-:-:S07]  /*0290*/  LEPC R20, `(.L_x_5) ;  /* 0x000000001014794e */ /* 0x000fce0000000000 */
[----:B0--3--:R-:W-:Y:S05]  /*02a0*/  CALL.ABS.NOINC R8 ;  /* 0x0000000008007343 */ /* 0x009fea0003c00000 */
.L_x_5:
[----:B------:R-:W0:Y:S02]  /*02b0*/  LDCU UR4, c[0x0][0x380] ;  /* 0x00007000ff0477ac */ /* 0x000e240008000800 */
[----:B0-----:R-:W-:-:S13]  /*02c0*/  ISETP.NE.AND P0, PT, R19, UR4, PT ;  /* 0x0000000413007c0c */ /* 0x001fda000bf05270 */
[----:B------:R-:W-:Y:S05]  /*02d0*/  @!P0 EXIT ;  /* 0x000000000000894d */ /* 0x000fea0003800000 */
[----:B------:R0:W-:Y:S01]  /*02e0*/  STL [R1], R2 ;  /* 0x0000000201007387 */ /* 0x0001e20000100800 */
[----:B------:R0:W1:Y:S01]  /*02f0*/  LDC.64 R8, c[0x4][R16] ;  /* 0x0100000010087b82 */ /* 0x0000620000000a00 */
[----:B------:R-:W2:Y:S01]  /*0300*/  LDCU.64 UR4, c[0x4][0x28] ;  /* 0x01000500ff0477ac */ /* 0x000ea20008000a00 */
[----:B------:R-:W-:Y:S01]  /*0310*/  IMAD.MOV.U32 R6, RZ, RZ, R22 ;  /* 0x000000ffff067224 */ /* 0x000fe200078e0016 */
[----:B------:R-:W-:Y:S01]  /*0320*/  MOV R7, R17 ;  /* 0x0000001100077202 */ /* 0x000fe20000000f00 */
[----:B--2---:R-:W-:Y:S01]  /*0330*/  IMAD.U32 R4, RZ, RZ, UR4 ;  /* 0x00000004ff047e24 */ /* 0x004fe2000f8e00ff */
[----:B0-----:R-:W-:-:S07]  /*0340*/  MOV R5, UR5 ;  /* 0x0000000500057c02 */ /* 0x001fce0008000f00 */
[----:B------:R-:W-:-:S07]  /*0350*/  LEPC R20, `(.L_x_6) ;  /* 0x000000001014794e */ /* 0x000fce0000000000 */
[----:B-1----:R-:W-:Y:S05]  /*0360*/  CALL.ABS.NOINC R8 ;  /* 0x0000000008007343 */ /* 0x002fea0003c00000 */
.L_x_6:
[----:B------:R-:W-:Y:S05]  /*0370*/  EXIT ;  /* 0x000000000000794d */ /* 0x000fea0003800000 */
.L_x_4:
[----:B------:R-:W-:Y:S02]  /*0380*/  HFMA2 R11, -RZ, RZ, 0, 1.847743988037109375e-06 ;  /* 0x0000001fff0b7431 */ /* 0x000fe400000001ff */
[----:B------:R-:W-:Y:S02]  /*0390*/  IMAD.MOV.U32 R12, RZ, RZ, RZ ;  /* 0x000000ffff0c7224 */ /* 0x000fe400078e00ff */
[----:B------:R-:W-:-:S07]  /*03a0*/  IMAD.MOV.U32 R15, RZ, RZ, -0x1 ;  /* 0xffffffffff0f7424 */ /* 0x000fce00078e00ff */
[----:B0-----:R-:W-:Y:S05]  /*03b0*/  WARPSYNC.COLLECTIVE R15, `(.L_x_7) ;  /* 0x000000000f087348 */ /* 0x001fea0003c00000 */
[----:B0-----:R0:W1:Y:S02]  /*03c0*/  SHFL.IDX P6, R14, R13, R12, R11 ;  /* 0x0000000c0d0e7389 */ /* 0x00106400000c000b */
[----:B01----:R-:W-:Y:S05]  /*03d0*/  ENDCOLLECTIVE ;  /* 0x000000000000791b */ /* 0x003fea0003800000 */
.L_x_7:
[----:B------:R-:W-:Y:S01]  /*03e0*/  MOV R19, R14 ;  /* 0x0000000e00137202 */ /* 0x000fe20000000f00 */
[----:B------:R-:W-:Y:S06]  /*03f0*/  BRA `(.L_x_8) ;  /* 0xfffffffc00807947 */ /* 0x000fec000383ffff */
.L_x_9:
        /* <DEDUP_REMOVED lines=16> */
.L_x_13:


//--------------------- .text._Z6kernelv          --------------------------
	.section	.text._Z6kernelv,"ax",@progbits
	.align	128
        .global         _Z6kernelv
        .type           _Z6kernelv,@function
        .size           _Z6kernelv,(.L_x_14 - _Z6kernelv)
        .other          _Z6kernelv,@"STO_CUDA_ENTRY STV_DEFAULT"
_Z6kernelv:
.text._Z6kernelv:
[----:B------:R-:W0:Y:S01]  /*0000*/  LDC R1, c[0x0][0x37c] ;  /* 0x0000df00ff017b82 */ /* 0x000e220000000800 */
[----:B------:R-:W1:Y:S01]  /*0010*/  S2R R8, SR_TID.X ;  /* 0x0000000000087919 */ /* 0x000e620000002100 */
[----:B0-----:R-:W-:Y:S01]  /*0020*/  VIADD R1, R1, 0xfffffff8 ;  /* 0xfffffff801017836 */ /* 0x001fe20000000000 */
[----:B------:R-:W0:Y:S01]  /*0030*/  LDCU UR4, c[0x0][0x2f8] ;  /* 0x00005f00ff0477ac */ /* 0x000e220008000800 */
[----:B------:R-:W2:Y:S01]  /*0040*/  LDCU.64 UR6, c[0x4][0x8] ;  /* 0x01000100ff0677ac */ /* 0x000ea20008000a00 */
[----:B------:R-:W3:Y:S01]  /*0050*/  LDCU UR5, c[0x0][0x2fc] ;  /* 0x00005f80ff0577ac */ /* 0x000ee20008000800 */
[----:B--2---:R-:W-:Y:S02]  /*0060*/  IMAD.U32 R4, RZ, RZ, UR6 ;  /* 0x00000006ff047e24 */ /* 0x004fe4000f8e00ff */
[----:B------:R-:W-:Y:S01]  /*0070*/  IMAD.U32 R5, RZ, RZ, UR7 ;  /* 0x00000007ff057e24 */ /* 0x000fe2000f8e00ff */
[----:B-1----:R-:W-:-:S04]  /*0080*/  LOP3.LUT R0, R8, 0x1, RZ, 0xc0, !PT ;  /* 0x0000000108007812 */ /* 0x002fc800078ec0ff */
[----:B------:R-:W-:Y:S02]  /*0090*/  ISETP.NE.U32.AND P0, PT, R0, 0x1, PT ;  /* 0x000000010000780c */ /* 0x000fe40003f05070 */
[----:B------:R-:W-:-:S04]  /*00a0*/  MOV R0, 0x0 ;  /* 0x0000000000007802 */ /* 0x000fc80000000f00 */
[----:B------:R1:W2:Y:S07]  /*00b0*/  LDC.64 R2, c[0x4][R0] ;  /* 0x0100000000027b82 */ /* 0x0002ae0000000a00 */
[----:B------:R-:W-:Y:S02]  /*00c0*/  @!P0 VOTE.ANY R9, PT, PT ;  /* 0x0000000000098806 */ /* 0x000fe400038e0100 */
[----:B------:R-:W-:Y:S02]  /*00d0*/  @P0 VOTE.ANY R9, PT, PT ;  /* 0x0000000000090806 */ /* 0x000fe400038e0100 */
[----:B0-----:R-:W-:-:S03]  /*00e0*/  IADD3 R6, P0, PT, R1, UR4, RZ ;  /* 0x0000000401067c10 */ /* 0x001fc6000ff1e0ff */
[----:B------:R1:W-:Y:S02]  /*00f0*/  STL.64 [R1], R8 ;  /* 0x0000000801007387 */ /* 0x0003e40000100a00 */
[----:B---3--:R-:W-:-:S08]  /*0100*/  IMAD.X R7, RZ, RZ, UR5, P0 ;  /* 0x00000005ff077e24 */ /* 0x008fd000080e06ff */
[----:B------:R-:W-:-:S07]  /*0110*/  LEPC R20, `(.L_x_10) ;  /* 0x000000001014794e */ /* 0x000fce0000000000 */
[----:B-12---:R-:W-:Y:S05]  /*0120*/  CALL.ABS.NOINC R2 ;  /* 0x0000000002007343 */ /* 0x006fea0003c00000 */
.L_x_10:
[----:B------:R-:W-:Y:S05]  /*0130*/  EXIT ;  /* 0x000000000000794d */ /* 0x000fea0003800000 */
.L_x_11:
        /* <DEDUP_REMOVED lines=12> */
.L_x_14:


//--------------------- .nv.global.init           --------------------------
	.section	.nv.global.init,"aw",@progbits
.nv.global.init:
	.type		$str$4,@object
	.size		$str$4,($str$2 - $str$4)
$str$4:
        /*0000*/ 	.byte	0x54, 0x68, 0x72, 0x65, 0x61, 0x64, 0x20, 0x25, 0x64, 0x20, 0x66, 0x61, 0x69, 0x6c, 0x65, 0x64
        /*0010*/ 	.byte	0x2e, 0x0a, 0x00
	.type		$str$2,@object
	.size		$str$2,($str$1 - $str$2)
$str$2:
        /*0013*/ 	.byte	0x54, 0x68, 0x72, 0x65, 0x61, 0x64, 0x20, 0x25, 0x64, 0x20, 0x76, 0x61, 0x6c, 0x75, 0x65, 0x20
        /*0023*/ 	.byte	0x25, 0x64, 0x2e, 0x0a, 0x00
	.type		$str$1,@object
	.size		$str$1,($str$5 - $str$1)
$str$1:
        /*0028*/ 	.byte	0x54, 0x68, 0x72, 0x65, 0x61, 0x64, 0x20, 0x25, 0x64, 0x20, 0x6c, 0x61, 0x6e, 0x65, 0x49, 0x64
        /*0038*/ 	.byte	0x20, 0x25, 0x64, 0x2e, 0x0a, 0x00
	.type		$str$5,@object
	.size		$str$5,($str$3 - $str$5)
$str$5:
        /*003e*/ 	.byte	0x54, 0x68, 0x72, 0x65, 0x61, 0x64, 0x20, 0x25, 0x64, 0x20, 0x66, 0x69, 0x6e, 0x61, 0x6c, 0x20
        /*004e*/ 	.byte	0x76, 0x61, 0x6c, 0x75, 0x65, 0x20, 0x3d, 0x20, 0x25, 0x64, 0x0a, 0x00
	.type		$str$3,@object
	.size		$str$3,($str - $str$3)
$str$3:
        /*005a*/ 	.byte	0x54, 0x68, 0x72, 0x65, 0x61, 0x64, 0x20, 0x25, 0x64, 0x20, 0x76, 0x61, 0x6c, 0x75, 0x65, 0x20
        /*006a*/ 	.byte	0x25, 0x64, 0x20, 0x61, 0x72, 0x67, 0x20, 0x25, 0x64, 0x2e, 0x0a, 0x00
	.type		$str,@object
	.size		$str,(.L_0 - $str)
$str:
        /*0076*/ 	.byte	0x54, 0x68, 0x72, 0x65, 0x61, 0x64, 0x20, 0x25, 0x64, 0x20, 0x66, 0x69, 0x6e, 0x61, 0x6c, 0x20
        /*0086*/ 	.byte	0x6d, 0x61, 0x73, 0x6b, 0x20, 0x3d, 0x20, 0x25, 0x75, 0x64, 0x20, 0x0a, 0x00
.L_0:


//--------------------- .nv.shared.reserved.0     --------------------------
	.section	.nv.shared.reserved.0,"aw",@nobits
	.weak		__nv_reservedSMEM_offset_0_alias
	.size		__nv_reservedSMEM_offset_0_alias, 0, 64
	.other		__nv_reservedSMEM_offset_0_alias,@"STO_CUDA_RESERVED_SHARED STV_DEFAULT"
__nv_reservedSMEM_offset_0_alias:
	.zero		0
	.zero		64


//--------------------- .nv.constant0._Z5scan4v   --------------------------
	.section	.nv.constant0._Z5scan4v,"a",@progbits
	.sectionflags	@""
	.align	4
.nv.constant0._Z5scan4v:
	.zero		896


//--------------------- .nv.constant0._Z5bcasti   --------------------------
	.section	.nv.constant0._Z5bcasti,"a",@progbits
	.sectionflags	@""
	.align	4
.nv.constant0._Z5bcasti:
	.zero		900


//--------------------- .nv.constant0._Z6kernelv  --------------------------
	.section	.nv.constant0._Z6kernelv,"a",@progbits
	.sectionflags	@""
	.align	4
.nv.constant0._Z6kernelv:
	.zero		896


//--------------------- SYMBOLS --------------------------

	.type		.nv.reservedSmem.offset0,@object
	.size		.nv.reservedSmem.offset0,0x4
	.type		vprintf,@function
